	.headerflags	@"EF_CUDA_TEXMODE_UNIFIED EF_CUDA_64BIT_ADDRESS EF_CUDA_ACCELERATORS EF_CUDA_SM90 EF_CUDA_VIRTUAL_SM(EF_CUDA_SM90)"
	.elftype	@"ET_EXEC"


//--------------------- .nv.info                  --------------------------
	.section	.nv.info,"",@"SHT_CUDA_INFO"
	.align	4


	//----- nvinfo : EIATTR_REGCOUNT
	.align		4
        /*0000*/ 	.byte	0x04, 0x2f
        /*0002*/ 	.short	(.L_3 - .L_2)
	.align		4
.L_2:
        /*0004*/ 	.word	index@(triton_poi_fused__native_batch_norm_legit_no_training_relu_threshold_backward_2)
        /*0008*/ 	.word	0x00000012


	//----- nvinfo : EIATTR_MIN_STACK_SIZE
	.align		4
.L_3:
        /*000c*/ 	.byte	0x04, 0x12
        /*000e*/ 	.short	(.L_5 - .L_4)
	.align		4
.L_4:
        /*0010*/ 	.word	index@(triton_poi_fused__native_batch_norm_legit_no_training_relu_threshold_backward_2)
        /*0014*/ 	.word	0x00000000


	//----- nvinfo : EIATTR_FRAME_SIZE
	.align		4
.L_5:
        /*0018*/ 	.byte	0x04, 0x11
        /*001a*/ 	.short	(.L_7 - .L_6)
	.align		4
.L_6:
        /*001c*/ 	.word	index@(triton_poi_fused__native_batch_norm_legit_no_training_relu_threshold_backward_2)
        /*0020*/ 	.word	0x00000000


	//----- nvinfo : EIATTR_MIN_STACK_SIZE
	.align		4
.L_7:
        /*0024*/ 	.byte	0x04, 0x12
        /*0026*/ 	.short	(.L_9 - .L_8)
	.align		4
.L_8:
        /*0028*/ 	.word	index@(triton_poi_fused__native_batch_norm_legit_no_training_relu_threshold_backward_2)
        /*002c*/ 	.word	0x00000000
.L_9:


//--------------------- .nv.info.triton_poi_fused__native_batch_norm_legit_no_training_relu_threshold_backward_2 --------------------------
	.section	.nv.info.triton_poi_fused__native_batch_norm_legit_no_training_relu_threshold_backward_2,"",@"SHT_CUDA_INFO"
	.sectionflags	@""
	.align	4


	//----- nvinfo : EIATTR_CUDA_API_VERSION
	.align		4
        /*0000*/ 	.byte	0x04, 0x37
        /*0002*/ 	.short	(.L_11 - .L_10)
.L_10:
        /*0004*/ 	.word	0x0000007c


	//----- nvinfo : EIATTR_KPARAM_INFO
	.align		4
.L_11:
        /*0008*/ 	.byte	0x04, 0x17
        /*000a*/ 	.short	(.L_13 - .L_12)
.L_12:
        /*000c*/ 	.word	0x00000000
        /*0010*/ 	.short	0x0007
        /*0012*/ 	.short	0x0038
        /*0014*/ 	.byte	0x00, 0xf0, 0x11, 0x00


	//----- nvinfo : EIATTR_KPARAM_INFO
	.align		4
.L_13:
        /*0018*/ 	.byte	0x04, 0x17
        /*001a*/ 	.short	(.L_15 - .L_14)
.L_14:
        /*001c*/ 	.word	0x00000000
        /*0020*/ 	.short	0x0006
        /*0022*/ 	.short	0x0030
        /*0024*/ 	.byte	0x00, 0xf4, 0x21, 0x00


	//----- nvinfo : EIATTR_KPARAM_INFO
	.align		4
.L_15:
        /*0028*/ 	.byte	0x04, 0x17
        /*002a*/ 	.short	(.L_17 - .L_16)
.L_16:
        /*002c*/ 	.word	0x00000000
        /*0030*/ 	.short	0x0005
        /*0032*/ 	.short	0x0028
        /*0034*/ 	.byte	0x00, 0xf4, 0x21, 0x00


	//----- nvinfo : EIATTR_KPARAM_INFO
	.align		4
.L_17:
        /*0038*/ 	.byte	0x04, 0x17
        /*003a*/ 	.short	(.L_19 - .L_18)
.L_18:
        /*003c*/ 	.word	0x00000000
        /*0040*/ 	.short	0x0004
        /*0042*/ 	.short	0x0020
        /*0044*/ 	.byte	0x00, 0xf4, 0x21, 0x00


	//----- nvinfo : EIATTR_KPARAM_INFO
	.align		4
.L_19:
        /*0048*/ 	.byte	0x04, 0x17
        /*004a*/ 	.short	(.L_21 - .L_20)
.L_20:
        /*004c*/ 	.word	0x00000000
        /*0050*/ 	.short	0x0003
        /*0052*/ 	.short	0x0018
        /*0054*/ 	.byte	0x00, 0xf4, 0x21, 0x00


	//----- nvinfo : EIATTR_KPARAM_INFO
	.align		4
.L_21:
        /*0058*/ 	.byte	0x04, 0x17
        /*005a*/ 	.short	(.L_23 - .L_22)
.L_22:
        /*005c*/ 	.word	0x00000000
        /*0060*/ 	.short	0x0002
        /*0062*/ 	.short	0x0010
        /*0064*/ 	.byte	0x00, 0xf4, 0x21, 0x00


	//----- nvinfo : EIATTR_KPARAM_INFO
	.align		4
.L_23:
        /*0068*/ 	.byte	0x04, 0x17
        /*006a*/ 	.short	(.L_25 - .L_24)
.L_24:
        /*006c*/ 	.word	0x00000000
        /*0070*/ 	.short	0x0001
        /*0072*/ 	.short	0x0008
        /*0074*/ 	.byte	0x00, 0xf4, 0x21, 0x00


	//----- nvinfo : EIATTR_KPARAM_INFO
	.align		4
.L_25:
        /*0078*/ 	.byte	0x04, 0x17
        /*007a*/ 	.short	(.L_27 - .L_26)
.L_26:
        /*007c*/ 	.word	0x00000000
        /*0080*/ 	.short	0x0000
        /*0082*/ 	.short	0x0000
        /*0084*/ 	.byte	0x00, 0xf4, 0x21, 0x00


	//----- nvinfo : EIATTR_SPARSE_MMA_MASK
	.align		4
.L_27:
        /*0088*/ 	.byte	0x03, 0x50
        /*008a*/ 	.short	0x0000


	//----- nvinfo : EIATTR_MAXREG_COUNT
	.align		4
        /*008c*/ 	.byte	0x03, 0x1b
        /*008e*/ 	.short	0x00ff


	//----- nvinfo : EIATTR_EXIT_INSTR_OFFSETS
	.align		4
        /*0090*/ 	.byte	0x04, 0x1c
        /*0092*/ 	.short	(.L_29 - .L_28)


	//   ....[0]....
.L_28:
        /*0094*/ 	.word	0x00000380


	//   ....[1]....
        /*0098*/ 	.word	0x000003a0


	//----- nvinfo : EIATTR_REQNTID
	.align		4
.L_29:
        /*009c*/ 	.byte	0x04, 0x10
        /*009e*/ 	.short	(.L_31 - .L_30)
.L_30:
        /*00a0*/ 	.word	0x00000080
        /*00a4*/ 	.word	0x00000001
        /*00a8*/ 	.word	0x00000001


	//----- nvinfo : EIATTR_CBANK_PARAM_SIZE
	.align		4
.L_31:
        /*00ac*/ 	.byte	0x03, 0x19
        /*00ae*/ 	.short	0x003c


	//----- nvinfo : EIATTR_PARAM_CBANK
	.align		4
        /*00b0*/ 	.byte	0x04, 0x0a
        /*00b2*/ 	.short	(.L_33 - .L_32)
	.align		4
.L_32:
        /*00b4*/ 	.word	index@(.nv.constant0.triton_poi_fused__native_batch_norm_legit_no_training_relu_threshold_backward_2)
        /*00b8*/ 	.short	0x0210
        /*00ba*/ 	.short	0x003c


	//----- nvinfo : EIATTR_SW_WAR
	.align		4
.L_33:
        /*00bc*/ 	.byte	0x04, 0x36
        /*00be*/ 	.short	(.L_35 - .L_34)
.L_34:
        /*00c0*/ 	.word	0x00000008
.L_35:


//--------------------- .nv.callgraph             --------------------------
	.section	.nv.callgraph,"",@"SHT_CUDA_CALLGRAPH"
	.align	4
	.sectionentsize	8
	.align		4
        /*0000*/ 	.word	0x00000000
	.align		4
        /*0004*/ 	.word	0xffffffff
	.align		4
        /*0008*/ 	.word	0x00000000
	.align		4
        /*000c*/ 	.word	0xfffffffe
	.align		4
        /*0010*/ 	.word	0x00000000
	.align		4
        /*0014*/ 	.word	0xfffffffd
	.align		4
        /*0018*/ 	.word	0x00000000
	.align		4
        /*001c*/ 	.word	0xfffffffc


//--------------------- .nv.constant4             --------------------------
	.section	.nv.constant4,"a",@progbits
	.align	8
	.align		8
.nv.constant4:
        /*0000*/ 	.dword	_$_str
	.align		8
        /*0008*/ 	.dword	_$_str_$_2


//--------------------- .text.triton_poi_fused__native_batch_norm_legit_no_training_relu_threshold_backward_2 --------------------------
	.section	.text.triton_poi_fused__native_batch_norm_legit_no_training_relu_threshold_backward_2,"ax",@progbits
	.align	128
        .global         triton_poi_fused__native_batch_norm_legit_no_training_relu_threshold_backward_2
        .type           triton_poi_fused__native_batch_norm_legit_no_training_relu_threshold_backward_2,@function
        .size           triton_poi_fused__native_batch_norm_legit_no_training_relu_threshold_backward_2,(.L_x_1 - triton_poi_fused__native_batch_norm_legit_no_training_relu_threshold_backward_2)
        .other          triton_poi_fused__native_batch_norm_legit_no_training_relu_threshold_backward_2,@"STO_CUDA_ENTRY STV_DEFAULT"
triton_poi_fused__native_batch_norm_legit_no_training_relu_threshold_backward_2:
.text.triton_poi_fused__native_batch_norm_legit_no_training_relu_threshold_backward_2:
[----:B------:R-:W0:Y:S01]  /*0000*/  LDC R1, c[0x0][0x28] ;  /* 0x00000a00ff017b82 */ /* 0x000e220000000800 */
[----:B------:R-:W1:Y:S07]  /*0010*/  S2R R0, SR_TID.X ;  /* 0x0000000000007919 */ /* 0x000e6e0000002100 */
[----:B------:R-:W2:Y:S01]  /*0020*/  LDC.64 R8, c[0x0][0x220] ;  /* 0x00008800ff087b82 */ /* 0x000ea20000000a00 */
[----:B------:R-:W-:Y:S01]  /*0030*/  IMAD.MOV.U32 R14, RZ, RZ, RZ ;  /* 0x000000ffff0e7224 */ /* 0x000fe200078e00ff */
[----:B------:R-:W-:Y:S01]  /*0040*/  ULDC.64 UR4, c[0x0][0x208] ;  /* 0x0000820000047ab9 */ /* 0x000fe20000000a00 */
[----:B------:R-:W3:Y:S01]  /*0050*/  S2R R3, SR_CTAID.X ;  /* 0x0000000000037919 */ /* 0x000ee20000002500 */
[----:B------:R-:W-:-:S04]  /*0060*/  ULDC.64 UR6, c[0x0][0x240] ;  /* 0x0000900000067ab9 */ /* 0x000fc80000000a00 */
[----:B------:R-:W4:Y:S08]  /*0070*/  LDC.64 R4, c[0x0][0x210] ;  /* 0x00008400ff047b82 */ /* 0x000f300000000a00 */
[----:B------:R-:W5:Y:S08]  /*0080*/  LDC.64 R6, c[0x0][0x218] ;  /* 0x00008600ff067b82 */ /* 0x000f700000000a00 */
[----:B------:R-:W5:Y:S01]  /*0090*/  LDC.64 R10, c[0x0][0x228] ;  /* 0x00008a00ff0a7b82 */ /* 0x000f620000000a00 */
[----:B-1----:R-:W-:-:S07]  /*00a0*/  LOP3.LUT R0, R0, 0x7f, RZ, 0xc0, !PT ;  /* 0x0000007f00007812 */ /* 0x002fce00078ec0ff */
[----:B------:R-:W1:Y:S01]  /*00b0*/  LDC.64 R12, c[0x0][0x230] ;  /* 0x00008c00ff0c7b82 */ /* 0x000e620000000a00 */
[----:B---3--:R-:W-:Y:S01]  /*00c0*/  SHF.R.S32.HI R2, RZ, 0x18, R3 ;  /* 0x00000018ff027819 */ /* 0x008fe20000011403 */
[----:B------:R-:W-:-:S03]  /*00d0*/  IMAD R0, R3, 0x80, R0 ;  /* 0x0000008003007824 */ /* 0x000fc600078e0200 */
[----:B------:R-:W-:Y:S02]  /*00e0*/  SGXT R3, R2, 0x1 ;  /* 0x000000010203781a */ /* 0x000fe40000000200 */
[----:B------:R-:W-:Y:S02]  /*00f0*/  ISETP.GE.AND P0, PT, R0, 0x100, PT ;  /* 0x000001000000780c */ /* 0x000fe40003f06270 */
[----:B------:R-:W-:-:S04]  /*0100*/  LEA.HI R3, R3, R0, RZ, 0x4 ;  /* 0x0000000003037211 */ /* 0x000fc800078f20ff */
[----:B------:R-:W-:-:S04]  /*0110*/  SHF.R.S32.HI R3, RZ, 0x4, R3 ;  /* 0x00000004ff037819 */ /* 0x000fc80000011403 */
[----:B------:R-:W-:-:S04]  /*0120*/  LEA.HI R2, R3, R3, RZ, 0x2 ;  /* 0x0000000303027211 */ /* 0x000fc800078f10ff */
[----:B------:R-:W-:-:S05]  /*0130*/  LOP3.LUT R2, R2, 0xfffffffc, RZ, 0xc0, !PT ;  /* 0xfffffffc02027812 */ /* 0x000fca00078ec0ff */
[----:B------:R-:W-:-:S04]  /*0140*/  IMAD.IADD R15, R3, 0x1, -R2 ;  /* 0x00000001030f7824 */ /* 0x000fc800078e0a02 */
[----:B--2---:R-:W-:-:S05]  /*0150*/  IMAD.WIDE R8, R15, 0x4, R8 ;  /* 0x000000040f087825 */ /* 0x004fca00078e0208 */
[----:B------:R2:W3:Y:S01]  /*0160*/  @!P0 LDG.E.EL R14, desc[UR4][R8.64] ;  /* 0x00000004080e8981 */ /* 0x0004e2000c2e1900 */
[----:B------:R-:W-:Y:S01]  /*0170*/  CS2R R2, SRZ ;  /* 0x0000000000027805 */ /* 0x000fe2000001ff00 */
[----:B----4-:R-:W-:-:S04]  /*0180*/  IMAD.WIDE R4, R0, 0x4, R4 ;  /* 0x0000000400047825 */ /* 0x010fc800078e0204 */
[C---:B-----5:R-:W-:Y:S01]  /*0190*/  IMAD.WIDE R6, R15.reuse, 0x4, R6 ;  /* 0x000000040f067825 */ /* 0x060fe200078e0206 */
[----:B------:R4:W5:Y:S03]  /*01a0*/  @!P0 LDG.E R2, desc[UR4][R4.64] ;  /* 0x0000000404028981 */ /* 0x000966000c1e1900 */
[C---:B0-2---:R-:W-:Y:S01]  /*01b0*/  IMAD.WIDE R8, R15.reuse, 0x4, R10 ;  /* 0x000000040f087825 */ /* 0x045fe200078e020a */
[----:B------:R0:W5:Y:S03]  /*01c0*/  @!P0 LDG.E.EL R3, desc[UR4][R6.64] ;  /* 0x0000000406038981 */ /* 0x000166000c2e1900 */
[----:B-1----:R-:W-:Y:S01]  /*01d0*/  IMAD.WIDE R10, R15, 0x4, R12 ;  /* 0x000000040f0a7825 */ /* 0x002fe200078e020c */
[----:B------:R-:W-:-:S06]  /*01e0*/  CS2R R12, SRZ ;  /* 0x00000000000c7805 */ /* 0x000fcc000001ff00 */
[----:B------:R-:W2:Y:S01]  /*01f0*/  @!P0 LDG.E.EL R12, desc[UR4][R8.64] ;  /* 0x00000004080c8981 */ /* 0x000ea2000c2e1900 */
[----:B----4-:R-:W-:Y:S01]  /*0200*/  IMAD.MOV.U32 R4, RZ, RZ, 0x3e800000 ;  /* 0x3e800000ff047424 */ /* 0x010fe200078e00ff */
[----:B0-----:R-:W0:Y:S02]  /*0210*/  LDC.64 R6, c[0x0][0x238] ;  /* 0x00008e00ff067b82 */ /* 0x001e240000000a00 */
[----:B------:R-:W2:Y:S01]  /*0220*/  @!P0 LDG.E.EL R13, desc[UR4][R10.64] ;  /* 0x000000040a0d8981 */ /* 0x000ea2000c2e1900 */
[----:B---3--:R-:W-:-:S04]  /*0230*/  FADD R14, R14, 9.9999997473787516356e-06 ;  /* 0x3727c5ac0e0e7421 */ /* 0x008fc80000000000 */
[----:B------:R-:W1:Y:S01]  /*0240*/  MUFU.SQRT R15, R14 ;  /* 0x0000000e000f7308 */ /* 0x000e620000002000 */
[----:B-----5:R-:W-:Y:S01]  /*0250*/  FADD R2, -R3, R2 ;  /* 0x0000000203027221 */ /* 0x020fe20000000100 */
[C---:B-1----:R-:W-:Y:S02]  /*0260*/  FSETP.GT.AND P1, PT, R15.reuse, 8.50705917302346158658e+37, PT ;  /* 0x7e8000000f00780b */ /* 0x042fe40003f24000 */
[----:B------:R-:W-:Y:S02]  /*0270*/  FSETP.GEU.AND P2, PT, R15, 1.175494350822287508e-38, PT ;  /* 0x008000000f00780b */ /* 0x000fe40003f4e000 */
[----:B------:R-:W-:-:S09]  /*0280*/  FSEL R4, R4, 1, P1 ;  /* 0x3f80000004047808 */ /* 0x000fd20000800000 */
[----:B------:R-:W-:Y:S02]  /*0290*/  @P1 FMUL R15, R15, 0.25 ;  /* 0x3e8000000f0f1820 */ /* 0x000fe40000400000 */
[----:B------:R-:W-:Y:S02]  /*02a0*/  @!P2 FMUL R4, R4, 16777216 ;  /* 0x4b8000000404a820 */ /* 0x000fe40000400000 */
[----:B------:R-:W-:-:S06]  /*02b0*/  @!P2 FMUL R15, R15, 16777216 ;  /* 0x4b8000000f0fa820 */ /* 0x000fcc0000400000 */
[----:B------:R-:W1:Y:S02]  /*02c0*/  MUFU.RCP R15, R15 ;  /* 0x0000000f000f7308 */ /* 0x000e640000001000 */
[----:B-1----:R-:W-:-:S04]  /*02d0*/  FMUL R3, R15, R4 ;  /* 0x000000040f037220 */ /* 0x002fc80000400000 */
[----:B------:R-:W-:-:S04]  /*02e0*/  FMUL R2, R2, R3 ;  /* 0x0000000302027220 */ /* 0x000fc80000400000 */
[----:B--2---:R-:W-:-:S05]  /*02f0*/  FFMA R2, R2, R12, R13 ;  /* 0x0000000c02027223 */ /* 0x004fca000000000d */
[----:B------:R-:W-:-:S04]  /*0300*/  FSETP.GEU.AND P1, PT, R2, RZ, PT ;  /* 0x000000ff0200720b */ /* 0x000fc80003f2e000 */
[----:B------:R-:W-:Y:S01]  /*0310*/  FSEL R9, R2, RZ, P1 ;  /* 0x000000ff02097208 */ /* 0x000fe20000800000 */
[C---:B0-----:R-:W-:Y:S01]  /*0320*/  IMAD.WIDE R2, R0.reuse, 0x4, R6 ;  /* 0x0000000400027825 */ /* 0x041fe200078e0206 */
[----:B------:R-:W-:Y:S02]  /*0330*/  IADD3 R4, P1, R0, UR6, RZ ;  /* 0x0000000600047c10 */ /* 0x000fe4000ff3e0ff */
[----:B------:R-:W-:Y:S02]  /*0340*/  FSETP.GTU.AND P2, PT, R9, RZ, PT ;  /* 0x000000ff0900720b */ /* 0x000fe40003f4c000 */
[----:B------:R-:W-:Y:S01]  /*0350*/  LEA.HI.X.SX32 R5, R0, UR7, 0x1, P1 ;  /* 0x0000000700057c11 */ /* 0x000fe200088f0eff */
[----:B------:R0:W-:Y:S01]  /*0360*/  @!P0 STG.E desc[UR4][R2.64], R9 ;  /* 0x0000000902008986 */ /* 0x0001e2000c101904 */
[----:B------:R-:W-:Y:S01]  /*0370*/  SEL R7, RZ, 0x1, P2 ;  /* 0x00000001ff077807 */ /* 0x000fe20001000000 */
[----:B0-----:R-:W-:Y:S08]  /*0380*/  @P0 EXIT ;  /* 0x000000000000094d */ /* 0x001ff00003800000 */
[----:B------:R-:W-:Y:S01]  /*0390*/  STG.E.U8 desc[UR4][R4.64], R7 ;  /* 0x0000000704007986 */ /* 0x000fe2000c101104 */
[----:B------:R-:W-:Y:S05]  /*03a0*/  EXIT ;  /* 0x000000000000794d */ /* 0x000fea0003800000 */
.L_x_0:
[----:B------:R-:W-:-:S00]  /*03b0*/  BRA `(.L_x_0) ;  /* 0xfffffffc00fc7947 */ /* 0x000fc0000383ffff */
[----:B------:R-:W-:-:S00]  /*03c0*/  NOP ;  /* 0x0000000000007918 */ /* 0x000fc00000000000 */
        /* <DEDUP_REMOVED lines=11> */
.L_x_1:


//--------------------- .nv.global.init           --------------------------
	.section	.nv.global.init,"aw",@progbits
.nv.global.init:
	.type		_$_str,@object
	.size		_$_str,(_$_str_$_2 - _$_str)
_$_str:
        /*0000*/ 	.byte	0x5f, 0x5f, 0x43, 0x55, 0x44, 0x41, 0x5f, 0x46, 0x54, 0x5a, 0x00
	.type		_$_str_$_2,@object
	.size		_$_str_$_2,(.L_1 - _$_str_$_2)
_$_str_$_2:
        /*000b*/ 	.byte	0x5f, 0x5f, 0x43, 0x55, 0x44, 0x41, 0x5f, 0x50, 0x52, 0x45, 0x43, 0x5f, 0x53, 0x51, 0x52, 0x54
        /*001b*/ 	.byte	0x00
.L_1:


//--------------------- .nv.constant0.triton_poi_fused__native_batch_norm_legit_no_training_relu_threshold_backward_2 --------------------------
	.section	.nv.constant0.triton_poi_fused__native_batch_norm_legit_no_training_relu_threshold_backward_2,"a",@progbits
	.sectionflags	@""
	.align	4
.nv.constant0.triton_poi_fused__native_batch_norm_legit_no_training_relu_threshold_backward_2:
	.zero		588
